//
// Generated by NVIDIA NVVM Compiler
//
// Compiler Build ID: CL-36424714
// Cuda compilation tools, release 13.0, V13.0.88
// Based on NVVM 20.0.0
//

.version 9.0
.target sm_100
.address_size 64

	// .globl	_Z26fft32_shared_memory_kernelPK6float2PS_i
.const .align 4 .b8 TWIDDLE_32_COS[64] = {0, 0, 128, 63, 186, 20, 123, 63, 102, 131, 108, 63, 56, 219, 84, 63, 247, 4, 53, 63, 214, 57, 14, 63, 7, 239, 195, 62, 172, 197, 71, 62, 0, 0, 0, 0, 172, 197, 71, 190, 7, 239, 195, 190, 214, 57, 14, 191, 247, 4, 53, 191, 56, 219, 84, 191, 102, 131, 108, 191, 186, 20, 123, 191};
.const .align 4 .b8 TWIDDLE_32_SIN[64] = {0, 0, 0, 0, 172, 197, 71, 190, 7, 239, 195, 190, 214, 57, 14, 191, 247, 4, 53, 191, 56, 219, 84, 191, 102, 131, 108, 191, 186, 20, 123, 191, 0, 0, 128, 191, 186, 20, 123, 191, 102, 131, 108, 191, 56, 219, 84, 191, 247, 4, 53, 191, 214, 57, 14, 191, 7, 239, 195, 190, 172, 197, 71, 190};
// _ZZ26fft32_shared_memory_kernelPK6float2PS_iE4data has been demoted

.visible .entry _Z26fft32_shared_memory_kernelPK6float2PS_i(
	.param .u64 .ptr .align 1 _Z26fft32_shared_memory_kernelPK6float2PS_i_param_0,
	.param .u64 .ptr .align 1 _Z26fft32_shared_memory_kernelPK6float2PS_i_param_1,
	.param .u32 _Z26fft32_shared_memory_kernelPK6float2PS_i_param_2
)
{
	.reg .pred 	%p<7>;
	.reg .b16 	%rs<20>;
	.reg .b32 	%r<44>;
	.reg .b32 	%f<80>;
	.reg .b64 	%rd<29>;
	// demoted variable
	.shared .align 8 .b8 _ZZ26fft32_shared_memory_kernelPK6float2PS_iE4data[256];
	ld.param.u64 	%rd1, [_Z26fft32_shared_memory_kernelPK6float2PS_i_param_0];
	ld.param.u64 	%rd2, [_Z26fft32_shared_memory_kernelPK6float2PS_i_param_1];
	ld.param.u32 	%r4, [_Z26fft32_shared_memory_kernelPK6float2PS_i_param_2];
	mov.u32 	%r1, %ctaid.x;
	mov.u32 	%r2, %tid.x;
	setp.ge.s32 	%p1, %r1, %r4;
	@%p1 bra 	$L__BB0_12;
	cvta.to.global.u64 	%rd3, %rd1;
	shl.b32 	%r5, %r1, 5;
	add.s32 	%r3, %r5, %r2;
	cvt.u16.u32 	%rs1, %r2;
	shl.b16 	%rs2, %rs1, 12;
	shr.u16 	%rs3, %rs1, 4;
	and.b16  	%rs4, %rs3, 48;
	or.b16  	%rs5, %rs2, %rs4;
	shl.b16 	%rs6, %rs1, 4;
	and.b16  	%rs7, %rs6, 3840;
	or.b16  	%rs8, %rs7, %rs5;
	shl.b16 	%rs9, %rs8, 2;
	and.b16  	%rs10, %rs9, -13120;
	shr.u16 	%rs11, %rs8, 2;
	and.b16  	%rs12, %rs11, 13056;
	or.b16  	%rs13, %rs12, %rs10;
	shl.b16 	%rs14, %rs13, 1;
	and.b16  	%rs15, %rs14, -22528;
	shr.u16 	%rs16, %rs13, 1;
	and.b16  	%rs17, %rs16, 20480;
	or.b16  	%rs18, %rs17, %rs15;
	shr.u16 	%rs19, %rs18, 11;
	mul.wide.u32 	%rd4, %r3, 8;
	add.s64 	%rd5, %rd3, %rd4;
	ld.global.nc.v2.f32 	{%f1, %f2}, [%rd5];
	mul.wide.u16 	%r6, %rs19, 8;
	mov.u32 	%r7, _ZZ26fft32_shared_memory_kernelPK6float2PS_iE4data;
	add.s32 	%r8, %r7, %r6;
	st.shared.v2.f32 	[%r8], {%f1, %f2};
	bar.sync 	0;
	setp.gt.u32 	%p2, %r2, 15;
	@%p2 bra 	$L__BB0_3;
	ld.const.f32 	%f3, [TWIDDLE_32_COS];
	ld.const.f32 	%f4, [TWIDDLE_32_SIN];
	shl.b32 	%r9, %r2, 4;
	add.s32 	%r11, %r7, %r9;
	ld.shared.v2.f32 	{%f5, %f6}, [%r11];
	ld.shared.v2.f32 	{%f7, %f8}, [%r11+8];
	mul.f32 	%f9, %f3, %f7;
	mul.f32 	%f10, %f4, %f8;
	sub.f32 	%f11, %f9, %f10;
	mul.f32 	%f12, %f3, %f8;
	fma.rn.f32 	%f13, %f4, %f7, %f12;
	add.f32 	%f14, %f5, %f11;
	add.f32 	%f15, %f6, %f13;
	st.shared.v2.f32 	[%r11], {%f14, %f15};
	sub.f32 	%f16, %f5, %f11;
	sub.f32 	%f17, %f6, %f13;
	st.shared.v2.f32 	[%r11+8], {%f16, %f17};
$L__BB0_3:
	setp.gt.u32 	%p3, %r2, 15;
	bar.sync 	0;
	@%p3 bra 	$L__BB0_5;
	and.b32  	%r12, %r2, 1;
	shl.b32 	%r13, %r2, 1;
	and.b32  	%r14, %r13, 28;
	or.b32  	%r15, %r12, %r14;
	shl.b32 	%r16, %r2, 3;
	and.b32  	%r17, %r16, 8;
	mul.wide.u32 	%rd6, %r17, 4;
	mov.u64 	%rd7, TWIDDLE_32_COS;
	add.s64 	%rd8, %rd7, %rd6;
	ld.const.f32 	%f18, [%rd8];
	mov.u64 	%rd9, TWIDDLE_32_SIN;
	add.s64 	%rd10, %rd9, %rd6;
	ld.const.f32 	%f19, [%rd10];
	shl.b32 	%r18, %r15, 3;
	add.s32 	%r20, %r7, %r18;
	ld.shared.v2.f32 	{%f20, %f21}, [%r20];
	ld.shared.v2.f32 	{%f22, %f23}, [%r20+16];
	mul.f32 	%f24, %f18, %f22;
	mul.f32 	%f25, %f19, %f23;
	sub.f32 	%f26, %f24, %f25;
	mul.f32 	%f27, %f18, %f23;
	fma.rn.f32 	%f28, %f19, %f22, %f27;
	add.f32 	%f29, %f20, %f26;
	add.f32 	%f30, %f21, %f28;
	st.shared.v2.f32 	[%r20], {%f29, %f30};
	sub.f32 	%f31, %f20, %f26;
	sub.f32 	%f32, %f21, %f28;
	st.shared.v2.f32 	[%r20+16], {%f31, %f32};
$L__BB0_5:
	setp.gt.u32 	%p4, %r2, 15;
	bar.sync 	0;
	@%p4 bra 	$L__BB0_7;
	and.b32  	%r21, %r2, 3;
	shl.b32 	%r22, %r2, 1;
	and.b32  	%r23, %r22, 24;
	or.b32  	%r24, %r21, %r23;
	shl.b32 	%r25, %r2, 2;
	and.b32  	%r26, %r25, 12;
	mul.wide.u32 	%rd11, %r26, 4;
	mov.u64 	%rd12, TWIDDLE_32_COS;
	add.s64 	%rd13, %rd12, %rd11;
	ld.const.f32 	%f33, [%rd13];
	mov.u64 	%rd14, TWIDDLE_32_SIN;
	add.s64 	%rd15, %rd14, %rd11;
	ld.const.f32 	%f34, [%rd15];
	shl.b32 	%r27, %r24, 3;
	add.s32 	%r29, %r7, %r27;
	ld.shared.v2.f32 	{%f35, %f36}, [%r29];
	ld.shared.v2.f32 	{%f37, %f38}, [%r29+32];
	mul.f32 	%f39, %f33, %f37;
	mul.f32 	%f40, %f34, %f38;
	sub.f32 	%f41, %f39, %f40;
	mul.f32 	%f42, %f33, %f38;
	fma.rn.f32 	%f43, %f34, %f37, %f42;
	add.f32 	%f44, %f35, %f41;
	add.f32 	%f45, %f36, %f43;
	st.shared.v2.f32 	[%r29], {%f44, %f45};
	sub.f32 	%f46, %f35, %f41;
	sub.f32 	%f47, %f36, %f43;
	st.shared.v2.f32 	[%r29+32], {%f46, %f47};
$L__BB0_7:
	setp.gt.u32 	%p5, %r2, 15;
	bar.sync 	0;
	@%p5 bra 	$L__BB0_9;
	and.b32  	%r30, %r2, 7;
	shl.b32 	%r31, %r2, 1;
	and.b32  	%r32, %r31, 16;
	or.b32  	%r33, %r30, %r32;
	and.b32  	%r34, %r31, 14;
	mul.wide.u32 	%rd16, %r34, 4;
	mov.u64 	%rd17, TWIDDLE_32_COS;
	add.s64 	%rd18, %rd17, %rd16;
	ld.const.f32 	%f48, [%rd18];
	mov.u64 	%rd19, TWIDDLE_32_SIN;
	add.s64 	%rd20, %rd19, %rd16;
	ld.const.f32 	%f49, [%rd20];
	shl.b32 	%r35, %r33, 3;
	add.s32 	%r37, %r7, %r35;
	ld.shared.v2.f32 	{%f50, %f51}, [%r37];
	ld.shared.v2.f32 	{%f52, %f53}, [%r37+64];
	mul.f32 	%f54, %f48, %f52;
	mul.f32 	%f55, %f49, %f53;
	sub.f32 	%f56, %f54, %f55;
	mul.f32 	%f57, %f48, %f53;
	fma.rn.f32 	%f58, %f49, %f52, %f57;
	add.f32 	%f59, %f50, %f56;
	add.f32 	%f60, %f51, %f58;
	st.shared.v2.f32 	[%r37], {%f59, %f60};
	sub.f32 	%f61, %f50, %f56;
	sub.f32 	%f62, %f51, %f58;
	st.shared.v2.f32 	[%r37+64], {%f61, %f62};
$L__BB0_9:
	setp.gt.u32 	%p6, %r2, 15;
	bar.sync 	0;
	@%p6 bra 	$L__BB0_11;
	mul.wide.u32 	%rd21, %r2, 4;
	mov.u64 	%rd22, TWIDDLE_32_COS;
	add.s64 	%rd23, %rd22, %rd21;
	ld.const.f32 	%f63, [%rd23];
	mov.u64 	%rd24, TWIDDLE_32_SIN;
	add.s64 	%rd25, %rd24, %rd21;
	ld.const.f32 	%f64, [%rd25];
	shl.b32 	%r38, %r2, 3;
	add.s32 	%r40, %r7, %r38;
	ld.shared.v2.f32 	{%f65, %f66}, [%r40];
	ld.shared.v2.f32 	{%f67, %f68}, [%r40+128];
	mul.f32 	%f69, %f63, %f67;
	mul.f32 	%f70, %f64, %f68;
	sub.f32 	%f71, %f69, %f70;
	mul.f32 	%f72, %f63, %f68;
	fma.rn.f32 	%f73, %f64, %f67, %f72;
	add.f32 	%f74, %f65, %f71;
	add.f32 	%f75, %f66, %f73;
	st.shared.v2.f32 	[%r40], {%f74, %f75};
	sub.f32 	%f76, %f65, %f71;
	sub.f32 	%f77, %f66, %f73;
	st.shared.v2.f32 	[%r40+128], {%f76, %f77};
$L__BB0_11:
	bar.sync 	0;
	shl.b32 	%r41, %r2, 3;
	add.s32 	%r43, %r7, %r41;
	ld.shared.v2.f32 	{%f78, %f79}, [%r43];
	cvta.to.global.u64 	%rd26, %rd2;
	add.s64 	%rd28, %rd26, %rd4;
	st.global.v2.f32 	[%rd28], {%f78, %f79};
$L__BB0_12:
	ret;

}


// ===== COMPILED SASS (sm_100) =====

	.target	sm_100

	.elftype	@"ET_EXEC"


//--------------------- .note.nv.tkinfo           --------------------------
	.section	.note.nv.tkinfo,"",@"SHT_NOTE"
	.sectionflags	@"SHF_NOTE_NV_TKINFO"
	.tkinfo
        /*0018*/ 	.word	0x00000002
        /*0030*/ 	.string	""
        /*0030*/ 	.string	"ptxas"
        /*0030*/ 	.string	"Cuda compilation tools, release 13.0, V13.0.88"
        /*0030*/ 	.string	"Build cuda_13.0.r13.0/compiler.36424714_0"
        /*0030*/ 	.string	"-arch sm_100 -m 64 "



//--------------------- .note.nv.cuinfo           --------------------------
	.section	.note.nv.cuinfo,"",@"SHT_NOTE"
	.sectionflags	@"SHF_NOTE_NV_CUINFO"
        /*0018*/ 	.short	0x0002
        /*001a*/ 	.short	0x0064
        /*001c*/ 	.short	0x0082
	.zero		2


//--------------------- .nv.info                  --------------------------
	.section	.nv.info,"",@"SHT_CUDA_INFO"
	.align	4


	//----- nvinfo : EIATTR_REGCOUNT
	.align		4
        /*0000*/ 	.byte	0x04, 0x2f
        /*0002*/ 	.short	(.L_3 - .L_2)
	.align		4
.L_2:
        /*0004*/ 	.word	index@(_Z26fft32_shared_memory_kernelPK6float2PS_i)
        /*0008*/ 	.word	0x00000012


	//----- nvinfo : EIATTR_FRAME_SIZE
	.align		4
.L_3:
        /*000c*/ 	.byte	0x04, 0x11
        /*000e*/ 	.short	(.L_5 - .L_4)
	.align		4
.L_4:
        /*0010*/ 	.word	index@(_Z26fft32_shared_memory_kernelPK6float2PS_i)
        /*0014*/ 	.word	0x00000000


	//----- nvinfo : EIATTR_MIN_STACK_SIZE
	.align		4
.L_5:
        /*0018*/ 	.byte	0x04, 0x12
        /*001a*/ 	.short	(.L_7 - .L_6)
	.align		4
.L_6:
        /*001c*/ 	.word	index@(_Z26fft32_shared_memory_kernelPK6float2PS_i)
        /*0020*/ 	.word	0x00000000
.L_7:


//--------------------- .nv.compat                --------------------------
	.section	.nv.compat,"",@"SHT_CUDA_COMPAT_INFO"
	.align	4
        /*0000*/ 	.byte	0x02, 0x09, 0x00, 0x00, 0x02, 0x02, 0x01, 0x00, 0x02, 0x05, 0x05, 0x00, 0x03, 0x07, 0x01, 0x01
        /*0010*/ 	.byte	0x02, 0x03, 0x00, 0x00, 0x02, 0x06, 0x01, 0x00, 0x04, 0x0b, 0x08, 0x00, 0x09, 0x00, 0x00, 0x00
        /*0020*/ 	.byte	0x00, 0x00, 0x00, 0x00


//--------------------- .nv.info._Z26fft32_shared_memory_kernelPK6float2PS_i --------------------------
	.section	.nv.info._Z26fft32_shared_memory_kernelPK6float2PS_i,"",@"SHT_CUDA_INFO"
	.sectionflags	@""
	.align	4


	//----- nvinfo : EIATTR_CUDA_API_VERSION
	.align		4
        /*0000*/ 	.byte	0x04, 0x37
        /*0002*/ 	.short	(.L_9 - .L_8)
.L_8:
        /*0004*/ 	.word	0x00000082


	//----- nvinfo : EIATTR_KPARAM_INFO
	.align		4
.L_9:
        /*0008*/ 	.byte	0x04, 0x17
        /*000a*/ 	.short	(.L_11 - .L_10)
.L_10:
        /*000c*/ 	.word	0x00000000
        /*0010*/ 	.short	0x0002
        /*0012*/ 	.short	0x0010
        /*0014*/ 	.byte	0x00, 0xf0, 0x11, 0x00


	//----- nvinfo : EIATTR_KPARAM_INFO
	.align		4
.L_11:
        /*0018*/ 	.byte	0x04, 0x17
        /*001a*/ 	.short	(.L_13 - .L_12)
.L_12:
        /*001c*/ 	.word	0x00000000
        /*0020*/ 	.short	0x0001
        /*0022*/ 	.short	0x0008
        /*0024*/ 	.byte	0x00, 0xf5, 0x21, 0x00


	//----- nvinfo : EIATTR_KPARAM_INFO
	.align		4
.L_13:
        /*0028*/ 	.byte	0x04, 0x17
        /*002a*/ 	.short	(.L_15 - .L_14)
.L_14:
        /*002c*/ 	.word	0x00000000
        /*0030*/ 	.short	0x0000
        /*0032*/ 	.short	0x0000
        /*0034*/ 	.byte	0x00, 0xf5, 0x21, 0x00


	//----- nvinfo : EIATTR_SPARSE_MMA_MASK
	.align		4
.L_15:
        /*0038*/ 	.byte	0x03, 0x50
        /*003a*/ 	.short	0x0000


	//----- nvinfo : EIATTR_MAXREG_COUNT
	.align		4
        /*003c*/ 	.byte	0x03, 0x1b
        /*003e*/ 	.short	0x00ff


	//----- nvinfo : EIATTR_NUM_BARRIERS
	.align		4
        /*0040*/ 	.byte	0x02, 0x4c
        /*0042*/ 	.byte	0x01
	.zero		1


	//----- nvinfo : EIATTR_MERCURY_ISA_VERSION
	.align		4
        /*0044*/ 	.byte	0x03, 0x5f
        /*0046*/ 	.short	0x0101


	//----- nvinfo : EIATTR_VRC_CTA_INIT_COUNT
	.align		4
        /*0048*/ 	.byte	0x02, 0x4a
	.zero		1
	.zero		1


	//----- nvinfo : EIATTR_EXIT_INSTR_OFFSETS
	.align		4
        /*004c*/ 	.byte	0x04, 0x1c
        /*004e*/ 	.short	(.L_17 - .L_16)


	//   ....[0]....
.L_16:
        /*0050*/ 	.word	0x00000040


	//   ....[1]....
        /*0054*/ 	.word	0x00000970


	//----- nvinfo : EIATTR_CRS_STACK_SIZE
	.align		4
.L_17:
        /*0058*/ 	.byte	0x04, 0x1e
        /*005a*/ 	.short	(.L_19 - .L_18)
.L_18:
        /*005c*/ 	.word	0x00000000


	//----- nvinfo : EIATTR_CBANK_PARAM_SIZE
	.align		4
.L_19:
        /*0060*/ 	.byte	0x03, 0x19
        /*0062*/ 	.short	0x0014


	//----- nvinfo : EIATTR_PARAM_CBANK
	.align		4
        /*0064*/ 	.byte	0x04, 0x0a
        /*0066*/ 	.short	(.L_21 - .L_20)
	.align		4
.L_20:
        /*0068*/ 	.word	index@(.nv.constant0._Z26fft32_shared_memory_kernelPK6float2PS_i)
        /*006c*/ 	.short	0x0380
        /*006e*/ 	.short	0x0014


	//----- nvinfo : EIATTR_SW_WAR
	.align		4
.L_21:
        /*0070*/ 	.byte	0x04, 0x36
        /*0072*/ 	.short	(.L_23 - .L_22)
.L_22:
        /*0074*/ 	.word	0x00000008
.L_23:


//--------------------- .nv.callgraph             --------------------------
	.section	.nv.callgraph,"",@"SHT_CUDA_CALLGRAPH"
	.align	4
	.sectionentsize	8
	.align		4
        /*0000*/ 	.word	0x00000000
	.align		4
        /*0004*/ 	.word	0xffffffff
	.align		4
        /*0008*/ 	.word	0x00000000
	.align		4
        /*000c*/ 	.word	0xfffffffe
	.align		4
        /*0010*/ 	.word	0x00000000
	.align		4
        /*0014*/ 	.word	0xfffffffd
	.align		4
        /*0018*/ 	.word	0x00000000
	.align		4
        /*001c*/ 	.word	0xfffffffc


//--------------------- .nv.constant3             --------------------------
	.section	.nv.constant3,"a",@progbits
	.align	4
.nv.constant3:
	.type		TWIDDLE_32_COS,@object
	.size		TWIDDLE_32_COS,(TWIDDLE_32_SIN - TWIDDLE_32_COS)
TWIDDLE_32_COS:
        /*0000*/ 	.byte	0x00, 0x00, 0x80, 0x3f, 0xba, 0x14, 0x7b, 0x3f, 0x66, 0x83, 0x6c, 0x3f, 0x38, 0xdb, 0x54, 0x3f
        /*0010*/ 	.byte	0xf7, 0x04, 0x35, 0x3f, 0xd6, 0x39, 0x0e, 0x3f, 0x07, 0xef, 0xc3, 0x3e, 0xac, 0xc5, 0x47, 0x3e
        /*0020*/ 	.byte	0x00, 0x00, 0x00, 0x00, 0xac, 0xc5, 0x47, 0xbe, 0x07, 0xef, 0xc3, 0xbe, 0xd6, 0x39, 0x0e, 0xbf
        /*0030*/ 	.byte	0xf7, 0x04, 0x35, 0xbf, 0x38, 0xdb, 0x54, 0xbf, 0x66, 0x83, 0x6c, 0xbf, 0xba, 0x14, 0x7b, 0xbf
	.type		TWIDDLE_32_SIN,@object
	.size		TWIDDLE_32_SIN,(.L_1 - TWIDDLE_32_SIN)
TWIDDLE_32_SIN:
        /*0040*/ 	.byte	0x00, 0x00, 0x00, 0x00, 0xac, 0xc5, 0x47, 0xbe, 0x07, 0xef, 0xc3, 0xbe, 0xd6, 0x39, 0x0e, 0xbf
        /*0050*/ 	.byte	0xf7, 0x04, 0x35, 0xbf, 0x38, 0xdb, 0x54, 0xbf, 0x66, 0x83, 0x6c, 0xbf, 0xba, 0x14, 0x7b, 0xbf
        /*0060*/ 	.byte	0x00, 0x00, 0x80, 0xbf, 0xba, 0x14, 0x7b, 0xbf, 0x66, 0x83, 0x6c, 0xbf, 0x38, 0xdb, 0x54, 0xbf
        /*0070*/ 	.byte	0xf7, 0x04, 0x35, 0xbf, 0xd6, 0x39, 0x0e, 0xbf, 0x07, 0xef, 0xc3, 0xbe, 0xac, 0xc5, 0x47, 0xbe
.L_1:


//--------------------- .text._Z26fft32_shared_memory_kernelPK6float2PS_i --------------------------
	.section	.text._Z26fft32_shared_memory_kernelPK6float2PS_i,"ax",@progbits
	.align	128
        .global         _Z26fft32_shared_memory_kernelPK6float2PS_i
        .type           _Z26fft32_shared_memory_kernelPK6float2PS_i,@function
        .size           _Z26fft32_shared_memory_kernelPK6float2PS_i,(.L_x_11 - _Z26fft32_shared_memory_kernelPK6float2PS_i)
        .other          _Z26fft32_shared_memory_kernelPK6float2PS_i,@"STO_CUDA_ENTRY STV_DEFAULT"
_Z26fft32_shared_memory_kernelPK6float2PS_i:
.text._Z26fft32_shared_memory_kernelPK6float2PS_i:
[----:B------:R-:W-:Y:S01]  /*0000*/  LDC R1, c[0x0][0x37c] ;  /* 0x0000df00ff017b82 */ /* 0x000fe20000000800 */
[----:B------:R-:W0:Y:S01]  /*0010*/  S2R R5, SR_CTAID.X ;  /* 0x0000000000057919 */ /* 0x000e220000002500 */
[----:B------:R-:W0:Y:S02]  /*0020*/  LDCU UR4, c[0x0][0x390] ;  /* 0x00007200ff0477ac */ /* 0x000e240008000800 */
[----:B0-----:R-:W-:-:S13]  /*0030*/  ISETP.GE.AND P0, PT, R5, UR4, PT ;  /* 0x0000000405007c0c */ /* 0x001fda000bf06270 */
[----:B------:R-:W-:Y:S05]  /*0040*/  @P0 EXIT ;  /* 0x000000000000094d */ /* 0x000fea0003800000 */
[----:B------:R-:W0:Y:S01]  /*0050*/  S2R R4, SR_TID.X ;  /* 0x0000000000047919 */ /* 0x000e220000002100 */
[----:B------:R-:W1:Y:S01]  /*0060*/  LDC.64 R2, c[0x0][0x380] ;  /* 0x0000e000ff027b82 */ /* 0x000e620000000a00 */
[----:B------:R-:W2:Y:S01]  /*0070*/  LDCU.64 UR6, c[0x0][0x358] ;  /* 0x00006b00ff0677ac */ /* 0x000ea20008000a00 */
[----:B0-----:R-:W-:-:S05]  /*0080*/  LEA R0, R5, R4, 0x5 ;  /* 0x0000000405007211 */ /* 0x001fca00078e28ff */
[----:B-1----:R-:W-:-:S06]  /*0090*/  IMAD.WIDE.U32 R2, R0, 0x8, R2 ;  /* 0x0000000800027825 */ /* 0x002fcc00078e0002 */
[----:B--2---:R-:W2:Y:S01]  /*00a0*/  LDG.E.64.CONSTANT R2, desc[UR6][R2.64] ;  /* 0x0000000602027981 */ /* 0x004ea2000c1e9b00 */
[C---:B------:R-:W-:Y:S01]  /*00b0*/  LOP3.LUT R5, R4.reuse, 0xffff, RZ, 0xc0, !PT ;  /* 0x0000ffff04057812 */ /* 0x040fe200078ec0ff */
[----:B------:R-:W0:Y:S01]  /*00c0*/  S2UR UR5, SR_CgaCtaId ;  /* 0x00000000000579c3 */ /* 0x000e220000008800 */
[----:B------:R-:W-:Y:S01]  /*00d0*/  SHF.L.U32 R6, R4, 0x4, RZ ;  /* 0x0000000404067819 */ /* 0x000fe200000006ff */
[----:B------:R-:W-:Y:S01]  /*00e0*/  UMOV UR4, 0x400 ;  /* 0x0000040000047882 */ /* 0x000fe20000000000 */
[----:B------:R-:W-:Y:S01]  /*00f0*/  SHF.R.U32.HI R5, RZ, 0x4, R5 ;  /* 0x00000004ff057819 */ /* 0x000fe20000011605 */
[----:B------:R-:W-:Y:S01]  /*0100*/  BSSY.RECONVERGENT B0, `(.L_x_0) ;  /* 0x0000023000007945 */ /* 0x000fe20003800200 */
[----:B------:R-:W-:Y:S02]  /*0110*/  LOP3.LUT R6, R6, 0xf00, RZ, 0xc0, !PT ;  /* 0x00000f0006067812 */ /* 0x000fe400078ec0ff */
[----:B------:R-:W-:Y:S02]  /*0120*/  LOP3.LUT R5, R5, 0x30, RZ, 0xc0, !PT ;  /* 0x0000003005057812 */ /* 0x000fe400078ec0ff */
[----:B------:R-:W-:-:S02]  /*0130*/  ISETP.GT.U32.AND P0, PT, R4, 0xf, PT ;  /* 0x0000000f0400780c */ /* 0x000fc40003f04070 */
[----:B------:R-:W-:-:S04]  /*0140*/  LEA R5, R4, R5, 0xc ;  /* 0x0000000504057211 */ /* 0x000fc800078e60ff */
[----:B------:R-:W-:-:S04]  /*0150*/  IADD3 R5, PT, PT, R5, R6, RZ ;  /* 0x0000000605057210 */ /* 0x000fc80007ffe0ff */
[C---:B------:R-:W-:Y:S02]  /*0160*/  LOP3.LUT R6, R5.reuse, 0xffff, RZ, 0xc0, !PT ;  /* 0x0000ffff05067812 */ /* 0x040fe400078ec0ff */
[----:B------:R-:W-:Y:S02]  /*0170*/  SHF.L.U32 R5, R5, 0x2, RZ ;  /* 0x0000000205057819 */ /* 0x000fe400000006ff */
[----:B------:R-:W-:Y:S01]  /*0180*/  SHF.R.U32.HI R6, RZ, 0x2, R6 ;  /* 0x00000002ff067819 */ /* 0x000fe20000011606 */
[----:B0-----:R-:W-:-:S03]  /*0190*/  ULEA UR4, UR5, UR4, 0x18 ;  /* 0x0000000405047291 */ /* 0x001fc6000f8ec0ff */
[----:B------:R-:W-:-:S04]  /*01a0*/  LOP3.LUT R6, R6, 0x3300, RZ, 0xc0, !PT ;  /* 0x0000330006067812 */ /* 0x000fc800078ec0ff */
[----:B------:R-:W-:-:S04]  /*01b0*/  LOP3.LUT R5, R6, 0xccc0, R5, 0xf8, !PT ;  /* 0x0000ccc006057812 */ /* 0x000fc800078ef805 */
[----:B------:R-:W-:Y:S02]  /*01c0*/  SHF.R.U32.HI R6, RZ, 0x1, R5 ;  /* 0x00000001ff067819 */ /* 0x000fe40000011605 */
[----:B------:R-:W-:Y:S02]  /*01d0*/  SHF.L.U32 R5, R5, 0x1, RZ ;  /* 0x0000000105057819 */ /* 0x000fe400000006ff */
[----:B------:R-:W-:-:S04]  /*01e0*/  LOP3.LUT R6, R6, 0x5000, RZ, 0xc0, !PT ;  /* 0x0000500006067812 */ /* 0x000fc800078ec0ff */
[----:B------:R-:W-:-:S04]  /*01f0*/  LOP3.LUT R5, R6, 0xa800, R5, 0xf8, !PT ;  /* 0x0000a80006057812 */ /* 0x000fc800078ef805 */
[----:B------:R-:W-:-:S04]  /*0200*/  SHF.R.U32.HI R5, RZ, 0xb, R5 ;  /* 0x0000000bff057819 */ /* 0x000fc80000011605 */
[----:B------:R-:W-:Y:S02]  /*0210*/  LEA R6, R5, UR4, 0x3 ;  /* 0x0000000405067c11 */ /* 0x000fe4000f8e18ff */
[----:B------:R-:W-:-:S03]  /*0220*/  LEA R5, R4, UR4, 0x3 ;  /* 0x0000000404057c11 */ /* 0x000fc6000f8e18ff */
[----:B--2---:R0:W-:Y:S01]  /*0230*/  STS.64 [R6], R2 ;  /* 0x0000000206007388 */ /* 0x0041e20000000a00 */
[----:B------:R-:W-:Y:S06]  /*0240*/  BAR.SYNC.DEFER_BLOCKING 0x0 ;  /* 0x0000000000007b1d */ /* 0x000fec0000010000 */
[----:B------:R-:W-:Y:S05]  /*0250*/  @P0 BRA `(.L_x_1) ;  /* 0x0000000000340947 */ /* 0x000fea0003800000 */
[----:B0-----:R-:W-:Y:S01]  /*0260*/  LEA R2, R4, UR4, 0x4 ;  /* 0x0000000404027c11 */ /* 0x001fe2000f8e20ff */
[----:B------:R-:W0:Y:S04]  /*0270*/  LDCU UR5, c[0x3][0x40] ;  /* 0x00c00800ff0577ac */ /* 0x000e280008000800 */
[----:B------:R-:W0:Y:S01]  /*0280*/  LDS.128 R8, [R2] ;  /* 0x0000000002087984 */ /* 0x000e220000000c00 */
[----:B------:R-:W1:Y:S01]  /*0290*/  LDCU UR8, c[0x3][URZ] ;  /* 0x00c00000ff0877ac */ /* 0x000e620008000800 */
[C---:B0-----:R-:W-:Y:S01]  /*02a0*/  FMUL R3, R11.reuse, UR5 ;  /* 0x000000050b037c20 */ /* 0x041fe20008400000 */
[----:B-1----:R-:W-:-:S03]  /*02b0*/  FMUL R11, R11, UR8 ;  /* 0x000000080b0b7c20 */ /* 0x002fc60008400000 */
[C---:B------:R-:W-:Y:S01]  /*02c0*/  FFMA R3, R10.reuse, UR8, -R3 ;  /* 0x000000080a037c23 */ /* 0x040fe20008000803 */
[----:B------:R-:W-:-:S03]  /*02d0*/  FFMA R10, R10, UR5, R11 ;  /* 0x000000050a0a7c23 */ /* 0x000fc6000800000b */
[C-C-:B------:R-:W-:Y:S01]  /*02e0*/  FADD R12, R8.reuse, R3.reuse ;  /* 0x00000003080c7221 */ /* 0x140fe20000000000 */
[----:B------:R-:W-:Y:S01]  /*02f0*/  FADD R14, R8, -R3 ;  /* 0x80000003080e7221 */ /* 0x000fe20000000000 */
[C-C-:B------:R-:W-:Y:S01]  /*0300*/  FADD R13, R9.reuse, R10.reuse ;  /* 0x0000000a090d7221 */ /* 0x140fe20000000000 */
[----:B------:R-:W-:-:S05]  /*0310*/  FADD R15, R9, -R10 ;  /* 0x8000000a090f7221 */ /* 0x000fca0000000000 */
[----:B------:R1:W-:Y:S02]  /*0320*/  STS.128 [R2], R12 ;  /* 0x0000000c02007388 */ /* 0x0003e40000000c00 */
.L_x_1:
[----:B------:R-:W-:Y:S05]  /*0330*/  BSYNC.RECONVERGENT B0 ;  /* 0x0000000000007941 */ /* 0x000fea0003800200 */
.L_x_0:
[----:B------:R-:W-:Y:S06]  /*0340*/  BAR.SYNC.DEFER_BLOCKING 0x0 ;  /* 0x0000000000007b1d */ /* 0x000fec0000010000 */
[----:B------:R-:W-:Y:S04]  /*0350*/  BSSY.RECONVERGENT B0, `(.L_x_2) ;  /* 0x0000017000007945 */ /* 0x000fe80003800200 */
[----:B------:R-:W-:Y:S05]  /*0360*/  @P0 BRA `(.L_x_3) ;  /* 0x0000000000540947 */ /* 0x000fea0003800000 */
[C---:B01----:R-:W-:Y:S02]  /*0370*/  SHF.L.U32 R2, R4.reuse, 0x3, RZ ;  /* 0x0000000304027819 */ /* 0x043fe400000006ff */
[----:B------:R-:W-:Y:S02]  /*0380*/  SHF.L.U32 R3, R4, 0x1, RZ ;  /* 0x0000000104037819 */ /* 0x000fe400000006ff */
[----:B------:R-:W-:Y:S02]  /*0390*/  LOP3.LUT R6, R2, 0x8, RZ, 0xc0, !PT ;  /* 0x0000000802067812 */ /* 0x000fe400078ec0ff */
[----:B------:R-:W-:Y:S02]  /*03a0*/  LOP3.LUT R2, R4, 0x1, RZ, 0xc0, !PT ;  /* 0x0000000104027812 */ /* 0x000fe400078ec0ff */
[----:B------:R-:W-:Y:S02]  /*03b0*/  SHF.L.U32 R6, R6, 0x2, RZ ;  /* 0x0000000206067819 */ /* 0x000fe400000006ff */
[----:B------:R-:W-:-:S02]  /*03c0*/  LOP3.LUT R2, R2, 0x1c, R3, 0xf8, !PT ;  /* 0x0000001c02027812 */ /* 0x000fc400078ef803 */
[----:B------:R-:W0:Y:S02]  /*03d0*/  LDC R3, c[0x3][R6] ;  /* 0x00c0000006037b82 */ /* 0x000e240000000800 */
[----:B------:R-:W-:-:S05]  /*03e0*/  LEA R2, R2, UR4, 0x3 ;  /* 0x0000000402027c11 */ /* 0x000fca000f8e18ff */
[----:B------:R-:W0:Y:S01]  /*03f0*/  LDS.64 R10, [R2+0x10] ;  /* 0x00001000020a7984 */ /* 0x000e220000000a00 */
[----:B------:R-:W1:Y:S03]  /*0400*/  LDC R7, c[0x3][R6+0x40] ;  /* 0x00c0100006077b82 */ /* 0x000e660000000800 */
[----:B------:R-:W2:Y:S01]  /*0410*/  LDS.64 R8, [R2] ;  /* 0x0000000002087984 */ /* 0x000ea20000000a00 */
[-C--:B0-----:R-:W-:Y:S01]  /*0420*/  FMUL R14, R3, R11.reuse ;  /* 0x0000000b030e7220 */ /* 0x081fe20000400000 */
[----:B-1----:R-:W-:-:S03]  /*0430*/  FMUL R12, R7, R11 ;  /* 0x0000000b070c7220 */ /* 0x002fc60000400000 */
[-C--:B------:R-:W-:Y:S01]  /*0440*/  FFMA R14, R7, R10.reuse, R14 ;  /* 0x0000000a070e7223 */ /* 0x080fe2000000000e */
[----:B------:R-:W-:-:S03]  /*0450*/  FFMA R3, R3, R10, -R12 ;  /* 0x0000000a03037223 */ /* 0x000fc6000000080c */
[C-C-:B--2---:R-:W-:Y:S01]  /*0460*/  FADD R11, R9.reuse, R14.reuse ;  /* 0x0000000e090b7221 */ /* 0x144fe20000000000 */
[----:B------:R-:W-:Y:S01]  /*0470*/  FADD R9, R9, -R14 ;  /* 0x8000000e09097221 */ /* 0x000fe20000000000 */
[C-C-:B------:R-:W-:Y:S01]  /*0480*/  FADD R10, R8.reuse, R3.reuse ;  /* 0x00000003080a7221 */ /* 0x140fe20000000000 */
[----:B------:R-:W-:-:S04]  /*0490*/  FADD R8, R8, -R3 ;  /* 0x8000000308087221 */ /* 0x000fc80000000000 */
[----:B------:R2:W-:Y:S04]  /*04a0*/  STS.64 [R2], R10 ;  /* 0x0000000a02007388 */ /* 0x0005e80000000a00 */
[----:B------:R2:W-:Y:S02]  /*04b0*/  STS.64 [R2+0x10], R8 ;  /* 0x0000100802007388 */ /* 0x0005e40000000a00 */
.L_x_3:
[----:B------:R-:W-:Y:S05]  /*04c0*/  BSYNC.RECONVERGENT B0 ;  /* 0x0000000000007941 */ /* 0x000fea0003800200 */
.L_x_2:
[----:B------:R-:W-:Y:S06]  /*04d0*/  BAR.SYNC.DEFER_BLOCKING 0x0 ;  /* 0x0000000000007b1d */ /* 0x000fec0000010000 */
[----:B------:R-:W-:Y:S04]  /*04e0*/  BSSY.RECONVERGENT B0, `(.L_x_4) ;  /* 0x0000017000007945 */ /* 0x000fe80003800200 */
[----:B------:R-:W-:Y:S05]  /*04f0*/  @P0 BRA `(.L_x_5) ;  /* 0x0000000000540947 */ /* 0x000fea0003800000 */
[C---:B012---:R-:W-:Y:S02]  /*0500*/  SHF.L.U32 R2, R4.reuse, 0x2, RZ ;  /* 0x0000000204027819 */ /* 0x047fe400000006ff */
        /* <DEDUP_REMOVED lines=20> */
.L_x_5:
[----:B------:R-:W-:Y:S05]  /*0650*/  BSYNC.RECONVERGENT B0 ;  /* 0x0000000000007941 */ /* 0x000fea0003800200 */
.L_x_4:
[----:B------:R-:W-:Y:S06]  /*0660*/  BAR.SYNC.DEFER_BLOCKING 0x0 ;  /* 0x0000000000007b1d */ /* 0x000fec0000010000 */
[----:B------:R-:W-:Y:S04]  /*0670*/  BSSY.RECONVERGENT B0, `(.L_x_6) ;  /* 0x0000016000007945 */ /* 0x000fe80003800200 */
[----:B------:R-:W-:Y:S05]  /*0680*/  @P0 BRA `(.L_x_7) ;  /* 0x0000000000500947 */ /* 0x000fea0003800000 */
[C---:B---3--:R-:W-:Y:S02]  /*0690*/  SHF.L.U32 R7, R4.reuse, 0x1, RZ ;  /* 0x0000000104077819 */ /* 0x048fe400000006ff */
[----:B012---:R-:W-:Y:S02]  /*06a0*/  LOP3.LUT R2, R4, 0x7, RZ, 0xc0, !PT ;  /* 0x0000000704027812 */ /* 0x007fe400078ec0ff */
[----:B------:R-:W-:Y:S02]  /*06b0*/  LOP3.LUT R3, R7, 0xe, RZ, 0xc0, !PT ;  /* 0x0000000e07037812 */ /* 0x000fe400078ec0ff */
[----:B------:R-:W-:Y:S02]  /*06c0*/  LOP3.LUT R2, R2, 0x10, R7, 0xf8, !PT ;  /* 0x0000001002027812 */ /* 0x000fe400078ef807 */
[----:B------:R-:W-:Y:S02]  /*06d0*/  SHF.L.U32 R3, R3, 0x2, RZ ;  /* 0x0000000203037819 */ /* 0x000fe400000006ff */
[----:B------:R-:W-:-:S02]  /*06e0*/  LEA R2, R2, UR4, 0x3 ;  /* 0x0000000402027c11 */ /* 0x000fc4000f8e18ff */
[----:B------:R-:W0:Y:S03]  /*06f0*/  LDC R6, c[0x3][R3] ;  /* 0x00c0000003067b82 */ /* 0x000e260000000800 */
[----:B------:R-:W0:Y:S04]  /*0700*/  LDS.64 R10, [R2+0x40] ;  /* 0x00004000020a7984 */ /* 0x000e280000000a00 */
[----:B------:R-:W1:Y:S01]  /*0710*/  LDS.64 R8, [R2] ;  /* 0x0000000002087984 */ /* 0x000e620000000a00 */
[----:B------:R-:W2:Y:S01]  /*0720*/  LDC R7, c[0x3][R3+0x40] ;  /* 0x00c0100003077b82 */ /* 0x000ea20000000800 */
[-C--:B0-----:R-:W-:Y:S01]  /*0730*/  FMUL R12, R6, R11.reuse ;  /* 0x0000000b060c7220 */ /* 0x081fe20000400000 */
[----:B--2---:R-:W-:-:S03]  /*0740*/  FMUL R11, R7, R11 ;  /* 0x0000000b070b7220 */ /* 0x004fc60000400000 */
[-C--:B------:R-:W-:Y:S01]  /*0750*/  FFMA R12, R7, R10.reuse, R12 ;  /* 0x0000000a070c7223 */ /* 0x080fe2000000000c */
[----:B------:R-:W-:-:S03]  /*0760*/  FFMA R11, R6, R10, -R11 ;  /* 0x0000000a060b7223 */ /* 0x000fc6000000080b */
[C-C-:B-1----:R-:W-:Y:S01]  /*0770*/  FADD R7, R9.reuse, R12.reuse ;  /* 0x0000000c09077221 */ /* 0x142fe20000000000 */
[----:B------:R-:W-:Y:S01]  /*0780*/  FADD R9, R9, -R12 ;  /* 0x8000000c09097221 */ /* 0x000fe20000000000 */
[C-C-:B------:R-:W-:Y:S01]  /*0790*/  FADD R6, R8.reuse, R11.reuse ;  /* 0x0000000b08067221 */ /* 0x140fe20000000000 */
[----:B------:R-:W-:-:S04]  /*07a0*/  FADD R8, R8, -R11 ;  /* 0x8000000b08087221 */ /* 0x000fc80000000000 */
[----:B------:R4:W-:Y:S04]  /*07b0*/  STS.64 [R2], R6 ;  /* 0x0000000602007388 */ /* 0x0009e80000000a00 */
[----:B------:R4:W-:Y:S02]  /*07c0*/  STS.64 [R2+0x40], R8 ;  /* 0x0000400802007388 */ /* 0x0009e40000000a00 */
.L_x_7:
[----:B------:R-:W-:Y:S05]  /*07d0*/  BSYNC.RECONVERGENT B0 ;  /* 0x0000000000007941 */ /* 0x000fea0003800200 */
.L_x_6:
[----:B------:R-:W-:Y:S06]  /*07e0*/  BAR.SYNC.DEFER_BLOCKING 0x0 ;  /* 0x0000000000007b1d */ /* 0x000fec0000010000 */
[----:B------:R-:W-:Y:S04]  /*07f0*/  BSSY.RECONVERGENT B0, `(.L_x_8) ;  /* 0x0000012000007945 */ /* 0x000fe80003800200 */
[----:B------:R-:W-:Y:S05]  /*0800*/  @P0 BRA `(.L_x_9) ;  /* 0x0000000000400947 */ /* 0x000fea0003800000 */
[C---:B01234-:R-:W-:Y:S02]  /*0810*/  SHF.L.U32 R2, R4.reuse, 0x2, RZ ;  /* 0x0000000204027819 */ /* 0x05ffe400000006ff */
[----:B------:R-:W-:Y:S02]  /*0820*/  LEA R4, R4, UR4, 0x3 ;  /* 0x0000000404047c11 */ /* 0x000fe4000f8e18ff */
        /* <DEDUP_REMOVED lines=14> */
.L_x_9:
[----:B------:R-:W-:Y:S05]  /*0910*/  BSYNC.RECONVERGENT B0 ;  /* 0x0000000000007941 */ /* 0x000fea0003800200 */
.L_x_8:
[----:B------:R-:W-:Y:S08]  /*0920*/  BAR.SYNC.DEFER_BLOCKING 0x0 ;  /* 0x0000000000007b1d */ /* 0x000ff00000010000 */
[----:B01234-:R-:W0:Y:S01]  /*0930*/  LDC.64 R2, c[0x0][0x388] ;  /* 0x0000e200ff027b82 */ /* 0x01fe220000000a00 */
[----:B------:R-:W1:Y:S01]  /*0940*/  LDS.64 R4, [R5] ;  /* 0x0000000005047984 */ /* 0x000e620000000a00 */
[----:B0-----:R-:W-:-:S05]  /*0950*/  IMAD.WIDE.U32 R2, R0, 0x8, R2 ;  /* 0x0000000800027825 */ /* 0x001fca00078e0002 */
[----:B-1----:R-:W-:Y:S01]  /*0960*/  STG.E.64 desc[UR6][R2.64], R4 ;  /* 0x0000000402007986 */ /* 0x002fe2000c101b06 */
[----:B------:R-:W-:Y:S05]  /*0970*/  EXIT ;  /* 0x000000000000794d */ /* 0x000fea0003800000 */
.L_x_10:
[----:B------:R-:W-:-:S00]  /*0980*/  BRA `(.L_x_10) ;  /* 0xfffffffc00fc7947 */ /* 0x000fc0000383ffff */
[----:B------:R-:W-:-:S00]  /*0990*/  NOP ;  /* 0x0000000000007918 */ /* 0x000fc00000000000 */
        /* <DEDUP_REMOVED lines=14> */
.L_x_11:


//--------------------- .nv.shared._Z26fft32_shared_memory_kernelPK6float2PS_i --------------------------
	.section	.nv.shared._Z26fft32_shared_memory_kernelPK6float2PS_i,"aw",@nobits
	.sectionflags	@""
	.align	8
.nv.shared._Z26fft32_shared_memory_kernelPK6float2PS_i:
	.zero		1280


//--------------------- .nv.shared.reserved.0     --------------------------
	.section	.nv.shared.reserved.0,"aw",@nobits
	.weak		__nv_reservedSMEM_offset_0_alias
	.size		__nv_reservedSMEM_offset_0_alias, 0, 64
	.other		__nv_reservedSMEM_offset_0_alias,@"STO_CUDA_RESERVED_SHARED STV_DEFAULT"
__nv_reservedSMEM_offset_0_alias:
	.zero		0
	.zero		64


//--------------------- .nv.constant0._Z26fft32_shared_memory_kernelPK6float2PS_i --------------------------
	.section	.nv.constant0._Z26fft32_shared_memory_kernelPK6float2PS_i,"a",@progbits
	.sectionflags	@""
	.align	4
.nv.constant0._Z26fft32_shared_memory_kernelPK6float2PS_i:
	.zero		916


//--------------------- SYMBOLS --------------------------

	.type		.nv.reservedSmem.offset0,@object
	.size		.nv.reservedSmem.offset0,0x4
	.type		.nv.reservedSmem.cap,@object
	.size		.nv.reservedSmem.cap,0x4
